//
// Generated by NVIDIA NVVM Compiler
//
// Compiler Build ID: CL-36424714
// Cuda compilation tools, release 13.0, V13.0.88
// Based on NVVM 20.0.0
//

.version 9.0
.target sm_100
.address_size 64

	// .globl	_Z16histogram_kernelPhS_Piiiii
// _ZZ16histogram_kernelPhS_PiiiiiE3lut has been demoted

.visible .entry _Z16histogram_kernelPhS_Piiiii(
	.param .u64 .ptr .align 1 _Z16histogram_kernelPhS_Piiiii_param_0,
	.param .u64 .ptr .align 1 _Z16histogram_kernelPhS_Piiiii_param_1,
	.param .u64 .ptr .align 1 _Z16histogram_kernelPhS_Piiiii_param_2,
	.param .u32 _Z16histogram_kernelPhS_Piiiii_param_3,
	.param .u32 _Z16histogram_kernelPhS_Piiiii_param_4,
	.param .u32 _Z16histogram_kernelPhS_Piiiii_param_5,
	.param .u32 _Z16histogram_kernelPhS_Piiiii_param_6
)
{
	.reg .pred 	%p<10>;
	.reg .b16 	%rs<5>;
	.reg .b32 	%r<136>;
	.reg .b32 	%f<7>;
	.reg .b64 	%rd<43>;
	.reg .b64 	%fd<3>;
	// demoted variable
	.shared .align 4 .b8 _ZZ16histogram_kernelPhS_PiiiiiE3lut[1024];
	ld.param.u64 	%rd8, [_Z16histogram_kernelPhS_Piiiii_param_0];
	ld.param.u64 	%rd9, [_Z16histogram_kernelPhS_Piiiii_param_1];
	ld.param.u64 	%rd10, [_Z16histogram_kernelPhS_Piiiii_param_2];
	ld.param.u32 	%r33, [_Z16histogram_kernelPhS_Piiiii_param_5];
	ld.param.u32 	%r34, [_Z16histogram_kernelPhS_Piiiii_param_6];
	cvta.to.global.u64 	%rd1, %rd10;
	mov.u32 	%r1, %tid.x;
	setp.gt.u32 	%p1, %r1, 255;
	@%p1 bra 	$L__BB0_15;
	add.s32 	%r2, %r1, 1;
	and.b32  	%r3, %r2, 15;
	setp.lt.u32 	%p2, %r1, 15;
	mov.b32 	%r129, -1;
	@%p2 bra 	$L__BB0_5;
	cvt.u16.u32 	%rs1, %r2;
	shr.u16 	%rs2, %rs1, 4;
	and.b16  	%rs3, %rs2, 31;
	mul.wide.u16 	%r40, %rs3, 16;
	neg.s32 	%r122, %r40;
	add.s64 	%rd41, %rd1, 32;
	mov.b32 	%r121, 0;
$L__BB0_3:
	.pragma "nounroll";
	ld.global.u32 	%r41, [%rd41+-32];
	add.s32 	%r42, %r41, %r135;
	ld.global.u32 	%r43, [%rd41+-28];
	add.s32 	%r44, %r43, %r42;
	ld.global.u32 	%r45, [%rd41+-24];
	add.s32 	%r46, %r45, %r44;
	ld.global.u32 	%r47, [%rd41+-20];
	add.s32 	%r48, %r47, %r46;
	ld.global.u32 	%r49, [%rd41+-16];
	add.s32 	%r50, %r49, %r48;
	ld.global.u32 	%r51, [%rd41+-12];
	add.s32 	%r52, %r51, %r50;
	ld.global.u32 	%r53, [%rd41+-8];
	add.s32 	%r54, %r53, %r52;
	ld.global.u32 	%r55, [%rd41+-4];
	add.s32 	%r56, %r55, %r54;
	ld.global.u32 	%r57, [%rd41];
	add.s32 	%r58, %r57, %r56;
	ld.global.u32 	%r59, [%rd41+4];
	add.s32 	%r60, %r59, %r58;
	ld.global.u32 	%r61, [%rd41+8];
	add.s32 	%r62, %r61, %r60;
	ld.global.u32 	%r63, [%rd41+12];
	add.s32 	%r64, %r63, %r62;
	ld.global.u32 	%r65, [%rd41+16];
	add.s32 	%r66, %r65, %r64;
	ld.global.u32 	%r67, [%rd41+20];
	add.s32 	%r68, %r67, %r66;
	ld.global.u32 	%r69, [%rd41+24];
	add.s32 	%r70, %r69, %r68;
	ld.global.u32 	%r71, [%rd41+28];
	add.s32 	%r135, %r71, %r70;
	add.s32 	%r122, %r122, 16;
	add.s32 	%r121, %r121, 16;
	add.s64 	%rd41, %rd41, 64;
	setp.ne.s32 	%p3, %r122, 0;
	@%p3 bra 	$L__BB0_3;
	add.s32 	%r129, %r121, -1;
$L__BB0_5:
	setp.eq.s32 	%p4, %r3, 0;
	@%p4 bra 	$L__BB0_14;
	and.b32  	%r15, %r2, 7;
	setp.lt.u32 	%p5, %r3, 8;
	@%p5 bra 	$L__BB0_8;
	add.s32 	%r73, %r129, 1;
	mul.wide.u32 	%rd11, %r73, 4;
	add.s64 	%rd12, %rd1, %rd11;
	ld.global.u32 	%r74, [%rd12];
	add.s32 	%r75, %r74, %r135;
	add.s32 	%r76, %r129, 2;
	mul.wide.u32 	%rd13, %r76, 4;
	add.s64 	%rd14, %rd1, %rd13;
	ld.global.u32 	%r77, [%rd14];
	add.s32 	%r78, %r77, %r75;
	add.s32 	%r79, %r129, 3;
	mul.wide.u32 	%rd15, %r79, 4;
	add.s64 	%rd16, %rd1, %rd15;
	ld.global.u32 	%r80, [%rd16];
	add.s32 	%r81, %r80, %r78;
	add.s32 	%r82, %r129, 4;
	mul.wide.u32 	%rd17, %r82, 4;
	add.s64 	%rd18, %rd1, %rd17;
	ld.global.u32 	%r83, [%rd18];
	add.s32 	%r84, %r83, %r81;
	add.s32 	%r85, %r129, 5;
	mul.wide.u32 	%rd19, %r85, 4;
	add.s64 	%rd20, %rd1, %rd19;
	ld.global.u32 	%r86, [%rd20];
	add.s32 	%r87, %r86, %r84;
	add.s32 	%r88, %r129, 6;
	mul.wide.u32 	%rd21, %r88, 4;
	add.s64 	%rd22, %rd1, %rd21;
	ld.global.u32 	%r89, [%rd22];
	add.s32 	%r90, %r89, %r87;
	add.s32 	%r91, %r129, 7;
	mul.wide.u32 	%rd23, %r91, 4;
	add.s64 	%rd24, %rd1, %rd23;
	ld.global.u32 	%r92, [%rd24];
	add.s32 	%r93, %r92, %r90;
	add.s32 	%r129, %r129, 8;
	mul.wide.u32 	%rd25, %r129, 4;
	add.s64 	%rd26, %rd1, %rd25;
	ld.global.u32 	%r94, [%rd26];
	add.s32 	%r135, %r94, %r93;
$L__BB0_8:
	setp.eq.s32 	%p6, %r15, 0;
	@%p6 bra 	$L__BB0_14;
	and.b32  	%r21, %r2, 3;
	setp.lt.u32 	%p7, %r15, 4;
	@%p7 bra 	$L__BB0_11;
	add.s32 	%r96, %r129, 1;
	mul.wide.u32 	%rd27, %r96, 4;
	add.s64 	%rd28, %rd1, %rd27;
	ld.global.u32 	%r97, [%rd28];
	add.s32 	%r98, %r97, %r135;
	add.s32 	%r99, %r129, 2;
	mul.wide.u32 	%rd29, %r99, 4;
	add.s64 	%rd30, %rd1, %rd29;
	ld.global.u32 	%r100, [%rd30];
	add.s32 	%r101, %r100, %r98;
	add.s32 	%r102, %r129, 3;
	mul.wide.u32 	%rd31, %r102, 4;
	add.s64 	%rd32, %rd1, %rd31;
	ld.global.u32 	%r103, [%rd32];
	add.s32 	%r104, %r103, %r101;
	add.s32 	%r129, %r129, 4;
	mul.wide.u32 	%rd33, %r129, 4;
	add.s64 	%rd34, %rd1, %rd33;
	ld.global.u32 	%r105, [%rd34];
	add.s32 	%r135, %r105, %r104;
$L__BB0_11:
	setp.eq.s32 	%p8, %r21, 0;
	@%p8 bra 	$L__BB0_14;
	add.s32 	%r106, %r129, 1;
	mul.wide.u32 	%rd35, %r106, 4;
	add.s64 	%rd42, %rd1, %rd35;
	neg.s32 	%r133, %r21;
$L__BB0_13:
	.pragma "nounroll";
	ld.global.u32 	%r107, [%rd42];
	add.s32 	%r135, %r107, %r135;
	add.s64 	%rd42, %rd42, 4;
	add.s32 	%r133, %r133, 1;
	setp.ne.s32 	%p9, %r133, 0;
	@%p9 bra 	$L__BB0_13;
$L__BB0_14:
	cvt.rn.f32.s32 	%f1, %r135;
	cvt.rn.f32.s32 	%f2, %r33;
	sub.f32 	%f3, %f1, %f2;
	mul.f32 	%f4, %f3, 0f437F0000;
	cvt.rn.f32.s32 	%f5, %r34;
	div.rn.f32 	%f6, %f4, %f5;
	cvt.f64.f32 	%fd1, %f6;
	add.f64 	%fd2, %fd1, 0d3FE0000000000000;
	cvt.rzi.s32.f64 	%r108, %fd2;
	shl.b32 	%r109, %r1, 2;
	mov.u32 	%r110, _ZZ16histogram_kernelPhS_PiiiiiE3lut;
	add.s32 	%r111, %r110, %r109;
	max.s32 	%r112, %r108, 0;
	st.shared.u32 	[%r111], %r112;
$L__BB0_15:
	cvta.to.global.u64 	%rd36, %rd9;
	bar.sync 	0;
	mov.u32 	%r113, %ntid.x;
	mov.u32 	%r114, %ctaid.x;
	mad.lo.s32 	%r115, %r114, %r113, %r1;
	cvt.s64.s32 	%rd37, %r115;
	add.s64 	%rd38, %rd36, %rd37;
	ld.global.u8 	%rs4, [%rd38];
	mul.wide.u16 	%r116, %rs4, 4;
	mov.u32 	%r117, _ZZ16histogram_kernelPhS_PiiiiiE3lut;
	add.s32 	%r118, %r117, %r116;
	ld.shared.u32 	%r119, [%r118];
	min.s32 	%r120, %r119, 255;
	cvta.to.global.u64 	%rd39, %rd8;
	add.s64 	%rd40, %rd39, %rd37;
	st.global.u8 	[%rd40], %r120;
	ret;

}


// ===== COMPILED SASS (sm_100) =====

	.target	sm_100

	.elftype	@"ET_EXEC"


//--------------------- .note.nv.tkinfo           --------------------------
	.section	.note.nv.tkinfo,"",@"SHT_NOTE"
	.sectionflags	@"SHF_NOTE_NV_TKINFO"
	.tkinfo
        /*0018*/ 	.word	0x00000002
        /*0030*/ 	.string	""
        /*0030*/ 	.string	"ptxas"
        /*0030*/ 	.string	"Cuda compilation tools, release 13.0, V13.0.88"
        /*0030*/ 	.string	"Build cuda_13.0.r13.0/compiler.36424714_0"
        /*0030*/ 	.string	"-arch sm_100 -m 64 "



//--------------------- .note.nv.cuinfo           --------------------------
	.section	.note.nv.cuinfo,"",@"SHT_NOTE"
	.sectionflags	@"SHF_NOTE_NV_CUINFO"
        /*0018*/ 	.short	0x0002
        /*001a*/ 	.short	0x0064
        /*001c*/ 	.short	0x0082
	.zero		2


//--------------------- .nv.info                  --------------------------
	.section	.nv.info,"",@"SHT_CUDA_INFO"
	.align	4


	//----- nvinfo : EIATTR_REGCOUNT
	.align		4
        /*0000*/ 	.byte	0x04, 0x2f
        /*0002*/ 	.short	(.L_1 - .L_0)
	.align		4
.L_0:
        /*0004*/ 	.word	index@(_Z16histogram_kernelPhS_Piiiii)
        /*0008*/ 	.word	0x0000001c


	//----- nvinfo : EIATTR_FRAME_SIZE
	.align		4
.L_1:
        /*000c*/ 	.byte	0x04, 0x11
        /*000e*/ 	.short	(.L_3 - .L_2)
	.align		4
.L_2:
        /*0010*/ 	.word	index@($__internal_0_$__cuda_sm3x_div_rn_noftz_f32_slowpath)
        /*0014*/ 	.word	0x00000000


	//----- nvinfo : EIATTR_FRAME_SIZE
	.align		4
.L_3:
        /*0018*/ 	.byte	0x04, 0x11
        /*001a*/ 	.short	(.L_5 - .L_4)
	.align		4
.L_4:
        /*001c*/ 	.word	index@(_Z16histogram_kernelPhS_Piiiii)
        /*0020*/ 	.word	0x00000000


	//----- nvinfo : EIATTR_MIN_STACK_SIZE
	.align		4
.L_5:
        /*0024*/ 	.byte	0x04, 0x12
        /*0026*/ 	.short	(.L_7 - .L_6)
	.align		4
.L_6:
        /*0028*/ 	.word	index@(_Z16histogram_kernelPhS_Piiiii)
        /*002c*/ 	.word	0x00000000
.L_7:


//--------------------- .nv.compat                --------------------------
	.section	.nv.compat,"",@"SHT_CUDA_COMPAT_INFO"
	.align	4
        /*0000*/ 	.byte	0x02, 0x09, 0x00, 0x00, 0x02, 0x02, 0x01, 0x00, 0x02, 0x05, 0x05, 0x00, 0x03, 0x07, 0x01, 0x01
        /*0010*/ 	.byte	0x02, 0x03, 0x00, 0x00, 0x02, 0x06, 0x01, 0x00, 0x04, 0x0b, 0x08, 0x00, 0x01, 0x00, 0x00, 0x00
        /*0020*/ 	.byte	0x00, 0x00, 0x00, 0x00


//--------------------- .nv.info._Z16histogram_kernelPhS_Piiiii --------------------------
	.section	.nv.info._Z16histogram_kernelPhS_Piiiii,"",@"SHT_CUDA_INFO"
	.sectionflags	@""
	.align	4


	//----- nvinfo : EIATTR_CUDA_API_VERSION
	.align		4
        /*0000*/ 	.byte	0x04, 0x37
        /*0002*/ 	.short	(.L_9 - .L_8)
.L_8:
        /*0004*/ 	.word	0x00000082


	//----- nvinfo : EIATTR_KPARAM_INFO
	.align		4
.L_9:
        /*0008*/ 	.byte	0x04, 0x17
        /*000a*/ 	.short	(.L_11 - .L_10)
.L_10:
        /*000c*/ 	.word	0x00000000
        /*0010*/ 	.short	0x0006
        /*0012*/ 	.short	0x0024
        /*0014*/ 	.byte	0x00, 0xf0, 0x11, 0x00


	//----- nvinfo : EIATTR_KPARAM_INFO
	.align		4
.L_11:
        /*0018*/ 	.byte	0x04, 0x17
        /*001a*/ 	.short	(.L_13 - .L_12)
.L_12:
        /*001c*/ 	.word	0x00000000
        /*0020*/ 	.short	0x0005
        /*0022*/ 	.short	0x0020
        /*0024*/ 	.byte	0x00, 0xf0, 0x11, 0x00


	//----- nvinfo : EIATTR_KPARAM_INFO
	.align		4
.L_13:
        /*0028*/ 	.byte	0x04, 0x17
        /*002a*/ 	.short	(.L_15 - .L_14)
.L_14:
        /*002c*/ 	.word	0x00000000
        /*0030*/ 	.short	0x0004
        /*0032*/ 	.short	0x001c
        /*0034*/ 	.byte	0x00, 0xf0, 0x11, 0x00


	//----- nvinfo : EIATTR_KPARAM_INFO
	.align		4
.L_15:
        /*0038*/ 	.byte	0x04, 0x17
        /*003a*/ 	.short	(.L_17 - .L_16)
.L_16:
        /*003c*/ 	.word	0x00000000
        /*0040*/ 	.short	0x0003
        /*0042*/ 	.short	0x0018
        /*0044*/ 	.byte	0x00, 0xf0, 0x11, 0x00


	//----- nvinfo : EIATTR_KPARAM_INFO
	.align		4
.L_17:
        /*0048*/ 	.byte	0x04, 0x17
        /*004a*/ 	.short	(.L_19 - .L_18)
.L_18:
        /*004c*/ 	.word	0x00000000
        /*0050*/ 	.short	0x0002
        /*0052*/ 	.short	0x0010
        /*0054*/ 	.byte	0x00, 0xf5, 0x21, 0x00


	//----- nvinfo : EIATTR_KPARAM_INFO
	.align		4
.L_19:
        /*0058*/ 	.byte	0x04, 0x17
        /*005a*/ 	.short	(.L_21 - .L_20)
.L_20:
        /*005c*/ 	.word	0x00000000
        /*0060*/ 	.short	0x0001
        /*0062*/ 	.short	0x0008
        /*0064*/ 	.byte	0x00, 0xf5, 0x21, 0x00


	//----- nvinfo : EIATTR_KPARAM_INFO
	.align		4
.L_21:
        /*0068*/ 	.byte	0x04, 0x17
        /*006a*/ 	.short	(.L_23 - .L_22)
.L_22:
        /*006c*/ 	.word	0x00000000
        /*0070*/ 	.short	0x0000
        /*0072*/ 	.short	0x0000
        /*0074*/ 	.byte	0x00, 0xf5, 0x21, 0x00


	//----- nvinfo : EIATTR_SPARSE_MMA_MASK
	.align		4
.L_23:
        /*0078*/ 	.byte	0x03, 0x50
        /*007a*/ 	.short	0x0000


	//----- nvinfo : EIATTR_MAXREG_COUNT
	.align		4
        /*007c*/ 	.byte	0x03, 0x1b
        /*007e*/ 	.short	0x00ff


	//----- nvinfo : EIATTR_NUM_BARRIERS
	.align		4
        /*0080*/ 	.byte	0x02, 0x4c
        /*0082*/ 	.byte	0x01
	.zero		1


	//----- nvinfo : EIATTR_MERCURY_ISA_VERSION
	.align		4
        /*0084*/ 	.byte	0x03, 0x5f
        /*0086*/ 	.short	0x0101


	//----- nvinfo : EIATTR_VRC_CTA_INIT_COUNT
	.align		4
        /*0088*/ 	.byte	0x02, 0x4a
	.zero		1
	.zero		1


	//----- nvinfo : EIATTR_EXIT_INSTR_OFFSETS
	.align		4
        /*008c*/ 	.byte	0x04, 0x1c
        /*008e*/ 	.short	(.L_25 - .L_24)


	//   ....[0]....
.L_24:
        /*0090*/ 	.word	0x00000b40


	//----- nvinfo : EIATTR_CRS_STACK_SIZE
	.align		4
.L_25:
        /*0094*/ 	.byte	0x04, 0x1e
        /*0096*/ 	.short	(.L_27 - .L_26)
.L_26:
        /*0098*/ 	.word	0x00000000


	//----- nvinfo : EIATTR_CBANK_PARAM_SIZE
	.align		4
.L_27:
        /*009c*/ 	.byte	0x03, 0x19
        /*009e*/ 	.short	0x0028


	//----- nvinfo : EIATTR_PARAM_CBANK
	.align		4
        /*00a0*/ 	.byte	0x04, 0x0a
        /*00a2*/ 	.short	(.L_29 - .L_28)
	.align		4
.L_28:
        /*00a4*/ 	.word	index@(.nv.constant0._Z16histogram_kernelPhS_Piiiii)
        /*00a8*/ 	.short	0x0380
        /*00aa*/ 	.short	0x0028


	//----- nvinfo : EIATTR_SW_WAR
	.align		4
.L_29:
        /*00ac*/ 	.byte	0x04, 0x36
        /*00ae*/ 	.short	(.L_31 - .L_30)
.L_30:
        /*00b0*/ 	.word	0x00000008
.L_31:


//--------------------- .nv.callgraph             --------------------------
	.section	.nv.callgraph,"",@"SHT_CUDA_CALLGRAPH"
	.align	4
	.sectionentsize	8
	.align		4
        /*0000*/ 	.word	0x00000000
	.align		4
        /*0004*/ 	.word	0xffffffff
	.align		4
        /*0008*/ 	.word	0x00000000
	.align		4
        /*000c*/ 	.word	0xfffffffe
	.align		4
        /*0010*/ 	.word	0x00000000
	.align		4
        /*0014*/ 	.word	0xfffffffd
	.align		4
        /*0018*/ 	.word	0x00000000
	.align		4
        /*001c*/ 	.word	0xfffffffc


//--------------------- .text._Z16histogram_kernelPhS_Piiiii --------------------------
	.section	.text._Z16histogram_kernelPhS_Piiiii,"ax",@progbits
	.align	128
        .global         _Z16histogram_kernelPhS_Piiiii
        .type           _Z16histogram_kernelPhS_Piiiii,@function
        .size           _Z16histogram_kernelPhS_Piiiii,(.L_x_27 - _Z16histogram_kernelPhS_Piiiii)
        .other          _Z16histogram_kernelPhS_Piiiii,@"STO_CUDA_ENTRY STV_DEFAULT"
_Z16histogram_kernelPhS_Piiiii:
.text._Z16histogram_kernelPhS_Piiiii:
[----:B------:R-:W-:Y:S01]  /*0000*/  LDC R1, c[0x0][0x37c] ;  /* 0x0000df00ff017b82 */ /* 0x000fe20000000800 */
[----:B------:R-:W0:Y:S01]  /*0010*/  S2R R2, SR_TID.X ;  /* 0x0000000000027919 */ /* 0x000e220000002100 */
[----:B------:R-:W1:Y:S01]  /*0020*/  LDCU.64 UR6, c[0x0][0x358] ;  /* 0x00006b00ff0677ac */ /* 0x000e620008000a00 */
[----:B------:R-:W-:Y:S01]  /*0030*/  BSSY.RECONVERGENT B0, `(.L_x_0) ;  /* 0x000009e000007945 */ /* 0x000fe20003800200 */
[----:B0-----:R-:W-:-:S13]  /*0040*/  ISETP.GT.U32.AND P0, PT, R2, 0xff, PT ;  /* 0x000000ff0200780c */ /* 0x001fda0003f04070 */
[----:B-1----:R-:W-:Y:S05]  /*0050*/  @P0 BRA `(.L_x_1) ;  /* 0x00000008006c0947 */ /* 0x002fea0003800000 */
[C---:B------:R-:W-:Y:S01]  /*0060*/  ISETP.GE.U32.AND P0, PT, R2.reuse, 0xf, PT ;  /* 0x0000000f0200780c */ /* 0x040fe20003f06070 */
[----:B------:R-:W-:Y:S01]  /*0070*/  VIADD R0, R2, 0x1 ;  /* 0x0000000102007836 */ /* 0x000fe20000000000 */
[----:B------:R-:W-:Y:S01]  /*0080*/  BSSY.RECONVERGENT B1, `(.L_x_2) ;  /* 0x0000031000017945 */ /* 0x000fe20003800200 */
[----:B------:R-:W-:-:S03]  /*0090*/  IMAD.MOV.U32 R7, RZ, RZ, -0x1 ;  /* 0xffffffffff077424 */ /* 0x000fc600078e00ff */
[----:B------:R-:W-:-:S07]  /*00a0*/  LOP3.LUT R22, R0, 0xf, RZ, 0xc0, !PT ;  /* 0x0000000f00167812 */ /* 0x000fce00078ec0ff */
[----:B------:R-:W-:Y:S05]  /*00b0*/  @!P0 BRA `(.L_x_3) ;  /* 0x0000000000b48947 */ /* 0x000fea0003800000 */
[----:B------:R-:W0:Y:S01]  /*00c0*/  LDCU.64 UR4, c[0x0][0x390] ;  /* 0x00007200ff0477ac */ /* 0x000e220008000a00 */
[----:B------:R-:W-:Y:S01]  /*00d0*/  LOP3.LUT R3, R0, 0xffff, RZ, 0xc0, !PT ;  /* 0x0000ffff00037812 */ /* 0x000fe200078ec0ff */
[----:B------:R-:W-:Y:S01]  /*00e0*/  BSSY.RECONVERGENT B2, `(.L_x_4) ;  /* 0x0000029000027945 */ /* 0x000fe20003800200 */
[----:B------:R-:W-:Y:S02]  /*00f0*/  IMAD.MOV.U32 R7, RZ, RZ, RZ ;  /* 0x000000ffff077224 */ /* 0x000fe400078e00ff */
[----:B------:R-:W-:-:S05]  /*0100*/  SHF.R.U32.HI R3, RZ, 0x4, R3 ;  /* 0x00000004ff037819 */ /* 0x000fca0000011603 */
[----:B------:R-:W-:-:S05]  /*0110*/  IMAD.SHL.U32 R3, R3, 0x10, RZ ;  /* 0x0000001003037824 */ /* 0x000fca00078e00ff */
[----:B------:R-:W-:Y:S01]  /*0120*/  LOP3.LUT R6, R3, 0x1f0, RZ, 0xe2, !PT ;  /* 0x000001f003067812 */ /* 0x000fe200078ee2ff */
[----:B0-----:R-:W-:-:S04]  /*0130*/  UIADD3 UR4, UP0, UPT, UR4, 0x20, URZ ;  /* 0x0000002004047890 */ /* 0x001fc8000ff1e0ff */
[----:B------:R-:W-:Y:S01]  /*0140*/  IMAD.MOV R6, RZ, RZ, -R6 ;  /* 0x000000ffff067224 */ /* 0x000fe200078e0a06 */
[----:B------:R-:W-:Y:S01]  /*0150*/  UIADD3.X UR5, UPT, UPT, URZ, UR5, URZ, UP0, !UPT ;  /* 0x00000005ff057290 */ /* 0x000fe200087fe4ff */
[----:B------:R-:W-:-:S05]  /*0160*/  IMAD.U32 R13, RZ, RZ, UR4 ;  /* 0x00000004ff0d7e24 */ /* 0x000fca000f8e00ff */
[----:B------:R-:W-:-:S07]  /*0170*/  IMAD.U32 R5, RZ, RZ, UR5 ;  /* 0x00000005ff057e24 */ /* 0x000fce000f8e00ff */
.L_x_5:
[----:B------:R-:W-:-:S05]  /*0180*/  IMAD.MOV.U32 R4, RZ, RZ, R13 ;  /* 0x000000ffff047224 */ /* 0x000fca00078e000d */
[----:B------:R-:W2:Y:S04]  /*0190*/  LDG.E R12, desc[UR6][R4.64+-0x20] ;  /* 0xffffe006040c7981 */ /* 0x000ea8000c1e1900 */
[----:B------:R-:W2:Y:S04]  /*01a0*/  LDG.E R13, desc[UR6][R4.64+-0x1c] ;  /* 0xffffe406040d7981 */ /* 0x000ea8000c1e1900 */
[----:B------:R-:W3:Y:S04]  /*01b0*/  LDG.E R15, desc[UR6][R4.64+-0x18] ;  /* 0xffffe806040f7981 */ /* 0x000ee8000c1e1900 */
[----:B------:R-:W3:Y:S04]  /*01c0*/  LDG.E R14, desc[UR6][R4.64+-0x14] ;  /* 0xffffec06040e7981 */ /* 0x000ee8000c1e1900 */
[----:B------:R-:W4:Y:S04]  /*01d0*/  LDG.E R17, desc[UR6][R4.64+-0x10] ;  /* 0xfffff00604117981 */ /* 0x000f28000c1e1900 */
[----:B------:R-:W4:Y:S04]  /*01e0*/  LDG.E R16, desc[UR6][R4.64+-0xc] ;  /* 0xfffff40604107981 */ /* 0x000f28000c1e1900 */
[----:B------:R-:W5:Y:S04]  /*01f0*/  LDG.E R19, desc[UR6][R4.64+-0x8] ;  /* 0xfffff80604137981 */ /* 0x000f68000c1e1900 */
        /* <DEDUP_REMOVED lines=8> */
[----:B------:R0:W5:Y:S01]  /*0280*/  LDG.E R8, desc[UR6][R4.64+0x1c] ;  /* 0x00001c0604087981 */ /* 0x000162000c1e1900 */
[----:B------:R-:W-:-:S02]  /*0290*/  VIADD R6, R6, 0x10 ;  /* 0x0000001006067836 */ /* 0x000fc40000000000 */
[----:B------:R-:W-:-:S03]  /*02a0*/  VIADD R7, R7, 0x10 ;  /* 0x0000001007077836 */ /* 0x000fc60000000000 */
[----:B------:R-:W-:Y:S02]  /*02b0*/  ISETP.NE.AND P0, PT, R6, RZ, PT ;  /* 0x000000ff0600720c */ /* 0x000fe40003f05270 */
[----:B--2---:R-:W-:Y:S02]  /*02c0*/  IADD3 R12, PT, PT, R13, R12, R3 ;  /* 0x0000000c0d0c7210 */ /* 0x004fe40007ffe003 */
[----:B------:R-:W-:-:S05]  /*02d0*/  IADD3 R13, P1, PT, R4, 0x40, RZ ;  /* 0x00000040040d7810 */ /* 0x000fca0007f3e0ff */
[----:B0-----:R-:W-:Y:S01]  /*02e0*/  IMAD.X R5, RZ, RZ, R5, P1 ;  /* 0x000000ffff057224 */ /* 0x001fe200008e0605 */
[----:B---3--:R-:W-:-:S04]  /*02f0*/  IADD3 R12, PT, PT, R14, R15, R12 ;  /* 0x0000000f0e0c7210 */ /* 0x008fc80007ffe00c */
[----:B----4-:R-:W-:-:S04]  /*0300*/  IADD3 R12, PT, PT, R16, R17, R12 ;  /* 0x00000011100c7210 */ /* 0x010fc80007ffe00c */
[----:B-----5:R-:W-:-:S04]  /*0310*/  IADD3 R12, PT, PT, R18, R19, R12 ;  /* 0x00000013120c7210 */ /* 0x020fc80007ffe00c */
[----:B------:R-:W-:-:S04]  /*0320*/  IADD3 R12, PT, PT, R20, R21, R12 ;  /* 0x00000015140c7210 */ /* 0x000fc80007ffe00c */
[----:B------:R-:W-:-:S04]  /*0330*/  IADD3 R12, PT, PT, R24, R23, R12 ;  /* 0x00000017180c7210 */ /* 0x000fc80007ffe00c */
[----:B------:R-:W-:-:S04]  /*0340*/  IADD3 R10, PT, PT, R10, R11, R12 ;  /* 0x0000000b0a0a7210 */ /* 0x000fc80007ffe00c */
[----:B------:R-:W-:Y:S01]  /*0350*/  IADD3 R3, PT, PT, R8, R9, R10 ;  /* 0x0000000908037210 */ /* 0x000fe20007ffe00a */
[----:B------:R-:W-:Y:S06]  /*0360*/  @P0 BRA `(.L_x_5) ;  /* 0xfffffffc00840947 */ /* 0x000fec000383ffff */
[----:B------:R-:W-:Y:S05]  /*0370*/  BSYNC.RECONVERGENT B2 ;  /* 0x0000000000027941 */ /* 0x000fea0003800200 */
.L_x_4:
[----:B------:R-:W-:-:S07]  /*0380*/  VIADD R7, R7, 0xffffffff ;  /* 0xffffffff07077836 */ /* 0x000fce0000000000 */
.L_x_3:
[----:B------:R-:W-:Y:S05]  /*0390*/  BSYNC.RECONVERGENT B1 ;  /* 0x0000000000017941 */ /* 0x000fea0003800200 */
.L_x_2:
[----:B------:R-:W-:Y:S01]  /*03a0*/  ISETP.NE.AND P0, PT, R22, RZ, PT ;  /* 0x000000ff1600720c */ /* 0x000fe20003f05270 */
[----:B------:R-:W-:-:S12]  /*03b0*/  BSSY.RECONVERGENT B1, `(.L_x_6) ;  /* 0x0000049000017945 */ /* 0x000fd80003800200 */
[----:B------:R-:W-:Y:S05]  /*03c0*/  @!P0 BRA `(.L_x_7) ;  /* 0x00000004001c8947 */ /* 0x000fea0003800000 */
[----:B------:R-:W-:Y:S01]  /*03d0*/  ISETP.GE.U32.AND P0, PT, R22, 0x8, PT ;  /* 0x000000081600780c */ /* 0x000fe20003f06070 */
[----:B------:R-:W-:Y:S01]  /*03e0*/  BSSY.RECONVERGENT B2, `(.L_x_8) ;  /* 0x0000021000027945 */ /* 0x000fe20003800200 */
[----:B------:R-:W-:-:S04]  /*03f0*/  LOP3.LUT R23, R0, 0x7, RZ, 0xc0, !PT ;  /* 0x0000000700177812 */ /* 0x000fc800078ec0ff */
[----:B------:R-:W-:-:S07]  /*0400*/  ISETP.NE.AND P1, PT, R23, RZ, PT ;  /* 0x000000ff1700720c */ /* 0x000fce0003f25270 */
[----:B------:R-:W-:Y:S06]  /*0410*/  @!P0 BRA `(.L_x_9) ;  /* 0x0000000000748947 */ /* 0x000fec0003800000 */
[----:B------:R-:W0:Y:S01]  /*0420*/  LDC.64 R4, c[0x0][0x390] ;  /* 0x0000e400ff047b82 */ /* 0x000e220000000a00 */
[C---:B------:R-:W-:Y:S02]  /*0430*/  VIADD R11, R7.reuse, 0x1 ;  /* 0x00000001070b7836 */ /* 0x040fe40000000000 */
[C---:B------:R-:W-:Y:S02]  /*0440*/  VIADD R19, R7.reuse, 0x2 ;  /* 0x0000000207137836 */ /* 0x040fe40000000000 */
[C---:B------:R-:W-:Y:S02]  /*0450*/  VIADD R13, R7.reuse, 0x4 ;  /* 0x00000004070d7836 */ /* 0x040fe40000000000 */
[C---:B------:R-:W-:Y:S02]  /*0460*/  VIADD R21, R7.reuse, 0x3 ;  /* 0x0000000307157836 */ /* 0x040fe40000000000 */
[C---:B------:R-:W-:Y:S02]  /*0470*/  VIADD R15, R7.reuse, 0x5 ;  /* 0x00000005070f7836 */ /* 0x040fe40000000000 */
[----:B------:R-:W-:-:S02]  /*0480*/  VIADD R9, R7, 0x6 ;  /* 0x0000000607097836 */ /* 0x000fc40000000000 */
[C---:B------:R-:W-:Y:S02]  /*0490*/  VIADD R25, R7.reuse, 0x7 ;  /* 0x0000000707197836 */ /* 0x040fe40000000000 */
[----:B------:R-:W-:Y:S02]  /*04a0*/  VIADD R7, R7, 0x8 ;  /* 0x0000000807077836 */ /* 0x000fe40000000000 */
[----:B0-----:R-:W-:-:S04]  /*04b0*/  IMAD.WIDE.U32 R10, R11, 0x4, R4 ;  /* 0x000000040b0a7825 */ /* 0x001fc800078e0004 */
[--C-:B------:R-:W-:Y:S01]  /*04c0*/  IMAD.WIDE.U32 R18, R19, 0x4, R4.reuse ;  /* 0x0000000413127825 */ /* 0x100fe200078e0004 */
[----:B------:R0:W2:Y:S03]  /*04d0*/  LDG.E R6, desc[UR6][R10.64] ;  /* 0x000000060a067981 */ /* 0x0000a6000c1e1900 */
[--C-:B------:R-:W-:Y:S01]  /*04e0*/  IMAD.WIDE.U32 R12, R13, 0x4, R4.reuse ;  /* 0x000000040d0c7825 */ /* 0x100fe200078e0004 */
[----:B------:R-:W2:Y:S03]  /*04f0*/  LDG.E R16, desc[UR6][R18.64] ;  /* 0x0000000612107981 */ /* 0x000ea6000c1e1900 */
[--C-:B------:R-:W-:Y:S02]  /*0500*/  IMAD.WIDE.U32 R20, R21, 0x4, R4.reuse ;  /* 0x0000000415147825 */ /* 0x100fe400078e0004 */
[----:B------:R-:W3:Y:S02]  /*0510*/  LDG.E R12, desc[UR6][R12.64] ;  /* 0x000000060c0c7981 */ /* 0x000ee4000c1e1900 */
[----:B------:R-:W-:-:S02]  /*0520*/  IMAD.WIDE.U32 R14, R15, 0x4, R4 ;  /* 0x000000040f0e7825 */ /* 0x000fc400078e0004 */
[----:B------:R-:W3:Y:S02]  /*0530*/  LDG.E R17, desc[UR6][R20.64] ;  /* 0x0000000614117981 */ /* 0x000ee4000c1e1900 */
[--C-:B------:R-:W-:Y:S02]  /*0540*/  IMAD.WIDE.U32 R8, R9, 0x4, R4.reuse ;  /* 0x0000000409087825 */ /* 0x100fe400078e0004 */
[----:B------:R-:W4:Y:S02]  /*0550*/  LDG.E R15, desc[UR6][R14.64] ;  /* 0x000000060e0f7981 */ /* 0x000f24000c1e1900 */
[--C-:B0-----:R-:W-:Y:S02]  /*0560*/  IMAD.WIDE.U32 R10, R25, 0x4, R4.reuse ;  /* 0x00000004190a7825 */ /* 0x101fe400078e0004 */
[----:B------:R-:W4:Y:S02]  /*0570*/  LDG.E R8, desc[UR6][R8.64] ;  /* 0x0000000608087981 */ /* 0x000f24000c1e1900 */
[----:B------:R-:W-:-:S02]  /*0580*/  IMAD.WIDE.U32 R4, R7, 0x4, R4 ;  /* 0x0000000407047825 */ /* 0x000fc400078e0004 */
[----:B------:R-:W5:Y:S04]  /*0590*/  LDG.E R11, desc[UR6][R10.64] ;  /* 0x000000060a0b7981 */ /* 0x000f68000c1e1900 */
[----:B------:R-:W5:Y:S01]  /*05a0*/  LDG.E R4, desc[UR6][R4.64] ;  /* 0x0000000604047981 */ /* 0x000f62000c1e1900 */
[----:B--2---:R-:W-:-:S04]  /*05b0*/  IADD3 R6, PT, PT, R16, R6, R3 ;  /* 0x0000000610067210 */ /* 0x004fc80007ffe003 */
[----:B---3--:R-:W-:-:S04]  /*05c0*/  IADD3 R6, PT, PT, R12, R17, R6 ;  /* 0x000000110c067210 */ /* 0x008fc80007ffe006 */
[----:B----4-:R-:W-:-:S04]  /*05d0*/  IADD3 R6, PT, PT, R8, R15, R6 ;  /* 0x0000000f08067210 */ /* 0x010fc80007ffe006 */
[----:B-----5:R-:W-:-:S07]  /*05e0*/  IADD3 R3, PT, PT, R4, R11, R6 ;  /* 0x0000000b04037210 */ /* 0x020fce0007ffe006 */
.L_x_9:
[----:B------:R-:W-:Y:S05]  /*05f0*/  BSYNC.RECONVERGENT B2 ;  /* 0x0000000000027941 */ /* 0x000fea0003800200 */
.L_x_8:
        /* <DEDUP_REMOVED lines=10> */
[----:B------:R-:W-:Y:S02]  /*06a0*/  VIADD R7, R7, 0x4 ;  /* 0x0000000407077836 */ /* 0x000fe40000000000 */
[----:B0-----:R-:W-:-:S04]  /*06b0*/  IMAD.WIDE.U32 R8, R9, 0x4, R4 ;  /* 0x0000000409087825 */ /* 0x001fc800078e0004 */
[--C-:B------:R-:W-:Y:S02]  /*06c0*/  IMAD.WIDE.U32 R10, R11, 0x4, R4.reuse ;  /* 0x000000040b0a7825 */ /* 0x100fe400078e0004 */
[----:B------:R-:W2:Y:S02]  /*06d0*/  LDG.E R8, desc[UR6][R8.64] ;  /* 0x0000000608087981 */ /* 0x000ea4000c1e1900 */
[--C-:B------:R-:W-:Y:S02]  /*06e0*/  IMAD.WIDE.U32 R12, R13, 0x4, R4.reuse ;  /* 0x000000040d0c7825 */ /* 0x100fe400078e0004 */
[----:B------:R-:W2:Y:S02]  /*06f0*/  LDG.E R10, desc[UR6][R10.64] ;  /* 0x000000060a0a7981 */ /* 0x000ea4000c1e1900 */
[----:B------:R-:W-:Y:S02]  /*0700*/  IMAD.WIDE.U32 R4, R7, 0x4, R4 ;  /* 0x0000000407047825 */ /* 0x000fe400078e0004 */
[----:B------:R-:W3:Y:S04]  /*0710*/  LDG.E R12, desc[UR6][R12.64] ;  /* 0x000000060c0c7981 */ /* 0x000ee8000c1e1900 */
[----:B------:R-:W3:Y:S01]  /*0720*/  LDG.E R4, desc[UR6][R4.64] ;  /* 0x0000000604047981 */ /* 0x000ee2000c1e1900 */
[----:B--2---:R-:W-:-:S04]  /*0730*/  IADD3 R3, PT, PT, R10, R8, R3 ;  /* 0x000000080a037210 */ /* 0x004fc80007ffe003 */
[----:B---3--:R-:W-:-:S07]  /*0740*/  IADD3 R3, PT, PT, R4, R12, R3 ;  /* 0x0000000c04037210 */ /* 0x008fce0007ffe003 */
.L_x_11:
[----:B------:R-:W-:Y:S05]  /*0750*/  BSYNC.RECONVERGENT B2 ;  /* 0x0000000000027941 */ /* 0x000fea0003800200 */
.L_x_10:
[----:B------:R-:W-:Y:S05]  /*0760*/  @!P1 BRA `(.L_x_7) ;  /* 0x0000000000349947 */ /* 0x000fea0003800000 */
[----:B------:R-:W0:Y:S01]  /*0770*/  LDC.64 R4, c[0x0][0x390] ;  /* 0x0000e400ff047b82 */ /* 0x000e220000000a00 */
[----:B------:R-:W-:Y:S02]  /*0780*/  VIADD R7, R7, 0x1 ;  /* 0x0000000107077836 */ /* 0x000fe40000000000 */
[----:B------:R-:W-:Y:S02]  /*0790*/  IMAD.MOV R0, RZ, RZ, -R0 ;  /* 0x000000ffff007224 */ /* 0x000fe400078e0a00 */
[----:B0-----:R-:W-:-:S04]  /*07a0*/  IMAD.WIDE.U32 R4, R7, 0x4, R4 ;  /* 0x0000000407047825 */ /* 0x001fc800078e0004 */
[----:B------:R-:W-:-:S07]  /*07b0*/  IMAD.MOV.U32 R6, RZ, RZ, R4 ;  /* 0x000000ffff067224 */ /* 0x000fce00078e0004 */
.L_x_12:
[----:B------:R-:W-:-:S06]  /*07c0*/  IMAD.MOV.U32 R4, RZ, RZ, R6 ;  /* 0x000000ffff047224 */ /* 0x000fcc00078e0006 */
[----:B------:R0:W2:Y:S01]  /*07d0*/  LDG.E R4, desc[UR6][R4.64] ;  /* 0x0000000604047981 */ /* 0x0000a2000c1e1900 */
[----:B------:R-:W-:Y:S01]  /*07e0*/  VIADD R0, R0, 0x1 ;  /* 0x0000000100007836 */ /* 0x000fe20000000000 */
[----:B------:R-:W-:-:S04]  /*07f0*/  IADD3 R6, P1, PT, R6, 0x4, RZ ;  /* 0x0000000406067810 */ /* 0x000fc80007f3e0ff */
[----:B------:R-:W-:Y:S01]  /*0800*/  ISETP.NE.AND P0, PT, R0, RZ, PT ;  /* 0x000000ff0000720c */ /* 0x000fe20003f05270 */
[----:B0-----:R-:W-:Y:S02]  /*0810*/  IMAD.X R5, RZ, RZ, R5, P1 ;  /* 0x000000ffff057224 */ /* 0x001fe400008e0605 */
[----:B--2---:R-:W-:-:S10]  /*0820*/  IMAD.IADD R3, R4, 0x1, R3 ;  /* 0x0000000104037824 */ /* 0x004fd400078e0203 */
[----:B------:R-:W-:Y:S05]  /*0830*/  @P0 BRA `(.L_x_12) ;  /* 0xfffffffc00e00947 */ /* 0x000fea000383ffff */
.L_x_7:
[----:B------:R-:W-:Y:S05]  /*0840*/  BSYNC.RECONVERGENT B1 ;  /* 0x0000000000017941 */ /* 0x000fea0003800200 */
.L_x_6:
[----:B------:R-:W0:Y:S01]  /*0850*/  LDCU.64 UR4, c[0x0][0x3a0] ;  /* 0x00007400ff0477ac */ /* 0x000e220008000a00 */
[----:B------:R-:W-:Y:S01]  /*0860*/  I2FP.F32.S32 R3, R3 ;  /* 0x0000000300037245 */ /* 0x000fe20000201400 */
[----:B------:R-:W-:Y:S01]  /*0870*/  BSSY.RECONVERGENT B1, `(.L_x_13) ;  /* 0x0000010000017945 */ /* 0x000fe20003800200 */
[----:B0-----:R-:W-:Y:S02]  /*0880*/  I2FP.F32.S32 R5, UR5 ;  /* 0x0000000500057c45 */ /* 0x001fe40008201400 */
[----:B------:R-:W-:Y:S02]  /*0890*/  I2FP.F32.S32 R0, UR4 ;  /* 0x0000000400007c45 */ /* 0x000fe40008201400 */
[----:B------:R-:W0:Y:S03]  /*08a0*/  MUFU.RCP R4, R5 ;  /* 0x0000000500047308 */ /* 0x000e260000001000 */
[----:B------:R-:W-:-:S04]  /*08b0*/  FADD R0, R3, -R0 ;  /* 0x8000000003007221 */ /* 0x000fc80000000000 */
[----:B------:R-:W-:-:S04]  /*08c0*/  FMUL R0, R0, 255 ;  /* 0x437f000000007820 */ /* 0x000fc80000400000 */
[----:B------:R-:W1:Y:S01]  /*08d0*/  FCHK P0, R0, R5 ;  /* 0x0000000500007302 */ /* 0x000e620000000000 */
[----:B0-----:R-:W-:-:S04]  /*08e0*/  FFMA R3, -R5, R4, 1 ;  /* 0x3f80000005037423 */ /* 0x001fc80000000104 */
[----:B------:R-:W-:-:S04]  /*08f0*/  FFMA R3, R4, R3, R4 ;  /* 0x0000000304037223 */ /* 0x000fc80000000004 */
[----:B------:R-:W-:-:S04]  /*0900*/  FFMA R4, R0, R3, RZ ;  /* 0x0000000300047223 */ /* 0x000fc800000000ff */
[----:B------:R-:W-:-:S04]  /*0910*/  FFMA R6, -R5, R4, R0 ;  /* 0x0000000405067223 */ /* 0x000fc80000000100 */
[----:B------:R-:W-:Y:S01]  /*0920*/  FFMA R3, R3, R6, R4 ;  /* 0x0000000603037223 */ /* 0x000fe20000000004 */
[----:B-1----:R-:W-:Y:S06]  /*0930*/  @!P0 BRA `(.L_x_14) ;  /* 0x00000000000c8947 */ /* 0x002fec0003800000 */
[----:B------:R-:W-:-:S07]  /*0940*/  MOV R4, 0x960 ;  /* 0x0000096000047802 */ /* 0x000fce0000000f00 */
[----:B------:R-:W-:Y:S05]  /*0950*/  CALL.REL.NOINC `($__internal_0_$__cuda_sm3x_div_rn_noftz_f32_slowpath) ;  /* 0x00000000007c7944 */ /* 0x000fea0003c00000 */
[----:B------:R-:W-:-:S07]  /*0960*/  IMAD.MOV.U32 R3, RZ, RZ, R0 ;  /* 0x000000ffff037224 */ /* 0x000fce00078e0000 */
.L_x_14:
[----:B------:R-:W-:Y:S05]  /*0970*/  BSYNC.RECONVERGENT B1 ;  /* 0x0000000000017941 */ /* 0x000fea0003800200 */
.L_x_13:
[----:B------:R-:W0:Y:S01]  /*0980*/  F2F.F64.F32 R4, R3 ;  /* 0x0000000300047310 */ /* 0x000e220000201800 */
[----:B------:R-:W1:Y:S01]  /*0990*/  S2UR UR5, SR_CgaCtaId ;  /* 0x00000000000579c3 */ /* 0x000e620000008800 */
[----:B------:R-:W-:Y:S01]  /*09a0*/  UMOV UR4, 0x400 ;  /* 0x0000040000047882 */ /* 0x000fe20000000000 */
[----:B0-----:R-:W-:-:S10]  /*09b0*/  DADD R4, R4, 0.5 ;  /* 0x3fe0000004047429 */ /* 0x001fd40000000000 */
[----:B------:R-:W0:Y:S01]  /*09c0*/  F2I.F64.TRUNC R4, R4 ;  /* 0x0000000400047311 */ /* 0x000e22000030d100 */
[----:B-1----:R-:W-:-:S06]  /*09d0*/  ULEA UR4, UR5, UR4, 0x18 ;  /* 0x0000000405047291 */ /* 0x002fcc000f8ec0ff */
[----:B------:R-:W-:Y:S02]  /*09e0*/  LEA R0, R2, UR4, 0x2 ;  /* 0x0000000402007c11 */ /* 0x000fe4000f8e10ff */
[----:B0-----:R-:W-:-:S05]  /*09f0*/  VIMNMX R7, PT, PT, RZ, R4, !PT ;  /* 0x00000004ff077248 */ /* 0x001fca0007fe0100 */
[----:B------:R0:W-:Y:S02]  /*0a00*/  STS [R0], R7 ;  /* 0x0000000700007388 */ /* 0x0001e40000000800 */
.L_x_1:
[----:B------:R-:W-:Y:S05]  /*0a10*/  BSYNC.RECONVERGENT B0 ;  /* 0x0000000000007941 */ /* 0x000fea0003800200 */
.L_x_0:
[----:B------:R-:W1:Y:S01]  /*0a20*/  S2R R3, SR_CTAID.X ;  /* 0x0000000000037919 */ /* 0x000e620000002500 */
[----:B------:R-:W1:Y:S01]  /*0a30*/  LDCU UR4, c[0x0][0x360] ;  /* 0x00006c00ff0477ac */ /* 0x000e620008000800 */
[----:B------:R-:W-:Y:S06]  /*0a40*/  BAR.SYNC.DEFER_BLOCKING 0x0 ;  /* 0x0000000000007b1d */ /* 0x000fec0000010000 */
[----:B------:R-:W2:Y:S01]  /*0a50*/  LDCU.128 UR8, c[0x0][0x380] ;  /* 0x00007000ff0877ac */ /* 0x000ea20008000c00 */
[----:B-1----:R-:W-:-:S05]  /*0a60*/  IMAD R4, R3, UR4, R2 ;  /* 0x0000000403047c24 */ /* 0x002fca000f8e0202 */
[----:B--2---:R-:W-:Y:S02]  /*0a70*/  IADD3 R2, P0, PT, R4, UR10, RZ ;  /* 0x0000000a04027c10 */ /* 0x004fe4000ff1e0ff */
[----:B------:R-:W-:-:S04]  /*0a80*/  SHF.R.S32.HI R5, RZ, 0x1f, R4 ;  /* 0x0000001fff057819 */ /* 0x000fc80000011404 */
[----:B------:R-:W-:-:S05]  /*0a90*/  IADD3.X R3, PT, PT, R5, UR11, RZ, P0, !PT ;  /* 0x0000000b05037c10 */ /* 0x000fca00087fe4ff */
[----:B------:R-:W0:Y:S01]  /*0aa0*/  LDG.E.U8 R2, desc[UR6][R2.64] ;  /* 0x0000000602027981 */ /* 0x000e22000c1e1100 */
[----:B------:R-:W1:Y:S01]  /*0ab0*/  S2UR UR5, SR_CgaCtaId ;  /* 0x00000000000579c3 */ /* 0x000e620000008800 */
[----:B------:R-:W-:Y:S01]  /*0ac0*/  UMOV UR4, 0x400 ;  /* 0x0000040000047882 */ /* 0x000fe20000000000 */
[----:B------:R-:W-:-:S04]  /*0ad0*/  IADD3 R4, P0, PT, R4, UR8, RZ ;  /* 0x0000000804047c10 */ /* 0x000fc8000ff1e0ff */
[----:B------:R-:W-:Y:S01]  /*0ae0*/  IADD3.X R5, PT, PT, R5, UR9, RZ, P0, !PT ;  /* 0x0000000905057c10 */ /* 0x000fe200087fe4ff */
[----:B-1----:R-:W-:-:S06]  /*0af0*/  ULEA UR4, UR5, UR4, 0x18 ;  /* 0x0000000405047291 */ /* 0x002fcc000f8ec0ff */
[----:B0-----:R-:W-:-:S06]  /*0b00*/  LEA R0, R2, UR4, 0x2 ;  /* 0x0000000402007c11 */ /* 0x001fcc000f8e10ff */
[----:B------:R-:W0:Y:S02]  /*0b10*/  LDS R0, [R0] ;  /* 0x0000000000007984 */ /* 0x000e240000000800 */
[----:B0-----:R-:W-:-:S05]  /*0b20*/  VIMNMX R7, PT, PT, R0, 0xff, PT ;  /* 0x000000ff00077848 */ /* 0x001fca0003fe0100 */
[----:B------:R-:W-:Y:S01]  /*0b30*/  STG.E.U8 desc[UR6][R4.64], R7 ;  /* 0x0000000704007986 */ /* 0x000fe2000c101106 */
[----:B------:R-:W-:Y:S05]  /*0b40*/  EXIT ;  /* 0x000000000000794d */ /* 0x000fea0003800000 */
        .weak           $__internal_0_$__cuda_sm3x_div_rn_noftz_f32_slowpath
        .type           $__internal_0_$__cuda_sm3x_div_rn_noftz_f32_slowpath,@function
        .size           $__internal_0_$__cuda_sm3x_div_rn_noftz_f32_slowpath,(.L_x_27 - $__internal_0_$__cuda_sm3x_div_rn_noftz_f32_slowpath)
$__internal_0_$__cuda_sm3x_div_rn_noftz_f32_slowpath:
[----:B------:R-:W-:Y:S01]  /*0b50*/  SHF.R.U32.HI R6, RZ, 0x17, R5 ;  /* 0x00000017ff067819 */ /* 0x000fe20000011605 */
[----:B------:R-:W-:Y:S01]  /*0b60*/  BSSY.RECONVERGENT B2, `(.L_x_15) ;  /* 0x0000064000027945 */ /* 0x000fe20003800200 */
[--C-:B------:R-:W-:Y:S01]  /*0b70*/  SHF.R.U32.HI R3, RZ, 0x17, R0.reuse ;  /* 0x00000017ff037819 */ /* 0x100fe20000011600 */
[----:B------:R-:W-:Y:S01]  /*0b80*/  IMAD.MOV.U32 R7, RZ, RZ, R0 ;  /* 0x000000ffff077224 */ /* 0x000fe200078e0000 */
[----:B------:R-:W-:Y:S02]  /*0b90*/  LOP3.LUT R6, R6, 0xff, RZ, 0xc0, !PT ;  /* 0x000000ff06067812 */ /* 0x000fe400078ec0ff */
[----:B------:R-:W-:-:S03]  /*0ba0*/  LOP3.LUT R10, R3, 0xff, RZ, 0xc0, !PT ;  /* 0x000000ff030a7812 */ /* 0x000fc600078ec0ff */
[----:B------:R-:W-:Y:S02]  /*0bb0*/  VIADD R9, R6, 0xffffffff ;  /* 0xffffffff06097836 */ /* 0x000fe40000000000 */
[----:B------:R-:W-:-:S03]  /*0bc0*/  VIADD R11, R10, 0xffffffff ;  /* 0xffffffff0a0b7836 */ /* 0x000fc60000000000 */
[----:B------:R-:W-:-:S04]  /*0bd0*/  ISETP.GT.U32.AND P0, PT, R9, 0xfd, PT ;  /* 0x000000fd0900780c */ /* 0x000fc80003f04070 */
[----:B------:R-:W-:-:S13]  /*0be0*/  ISETP.GT.U32.OR P0, PT, R11, 0xfd, P0 ;  /* 0x000000fd0b00780c */ /* 0x000fda0000704470 */
[----:B------:R-:W-:Y:S01]  /*0bf0*/  @!P0 IMAD.MOV.U32 R8, RZ, RZ, RZ ;  /* 0x000000ffff088224 */ /* 0x000fe200078e00ff */
[----:B------:R-:W-:Y:S06]  /*0c00*/  @!P0 BRA `(.L_x_16) ;  /* 0x0000000000608947 */ /* 0x000fec0003800000 */
[----:B------:R-:W-:Y:S01]  /*0c10*/  FSETP.GTU.FTZ.AND P0, PT, |R0|, +INF , PT ;  /* 0x7f8000000000780b */ /* 0x000fe20003f1c200 */
[----:B------:R-:W-:Y:S01]  /*0c20*/  IMAD.MOV.U32 R3, RZ, RZ, R5 ;  /* 0x000000ffff037224 */ /* 0x000fe200078e0005 */
[----:B------:R-:W-:-:S04]  /*0c30*/  FSETP.GTU.FTZ.AND P1, PT, |R5|, +INF , PT ;  /* 0x7f8000000500780b */ /* 0x000fc80003f3c200 */
[----:B------:R-:W-:-:S13]  /*0c40*/  PLOP3.LUT P0, PT, P0, P1, PT, 0xf8, 0x8f ;  /* 0x00000000008f781c */ /* 0x000fda0000703f70 */
[----:B------:R-:W-:Y:S05]  /*0c50*/  @P0 BRA `(.L_x_17) ;  /* 0x00000004004c0947 */ /* 0x000fea0003800000 */
[----:B------:R-:W-:-:S13]  /*0c60*/  LOP3.LUT P0, RZ, R5, 0x7fffffff, R7, 0xc8, !PT ;  /* 0x7fffffff05ff7812 */ /* 0x000fda000780c807 */
[----:B------:R-:W-:Y:S05]  /*0c70*/  @!P0 BRA `(.L_x_18) ;  /* 0x00000004003c8947 */ /* 0x000fea0003800000 */
[C---:B------:R-:W-:Y:S02]  /*0c80*/  FSETP.NEU.FTZ.AND P2, PT, |R0|.reuse, +INF , PT ;  /* 0x7f8000000000780b */ /* 0x040fe40003f5d200 */
[----:B------:R-:W-:Y:S02]  /*0c90*/  FSETP.NEU.FTZ.AND P1, PT, |R3|, +INF , PT ;  /* 0x7f8000000300780b */ /* 0x000fe40003f3d200 */
[----:B------:R-:W-:-:S11]  /*0ca0*/  FSETP.NEU.FTZ.AND P0, PT, |R0|, +INF , PT ;  /* 0x7f8000000000780b */ /* 0x000fd60003f1d200 */
[----:B------:R-:W-:Y:S05]  /*0cb0*/  @!P1 BRA !P2, `(.L_x_18) ;  /* 0x00000004002c9947 */ /* 0x000fea0005000000 */
[----:B------:R-:W-:-:S04]  /*0cc0*/  LOP3.LUT P2, RZ, R7, 0x7fffffff, RZ, 0xc0, !PT ;  /* 0x7fffffff07ff7812 */ /* 0x000fc8000784c0ff */
[----:B------:R-:W-:-:S13]  /*0cd0*/  PLOP3.LUT P1, PT, P1, P2, PT, 0x2f, 0xf2 ;  /* 0x0000000000f2781c */ /* 0x000fda0000f24577 */
[----:B------:R-:W-:Y:S05]  /*0ce0*/  @P1 BRA `(.L_x_19) ;  /* 0x0000000400181947 */ /* 0x000fea0003800000 */
[----:B------:R-:W-:-:S04]  /*0cf0*/  LOP3.LUT P1, RZ, R5, 0x7fffffff, RZ, 0xc0, !PT ;  /* 0x7fffffff05ff7812 */ /* 0x000fc8000782c0ff */
[----:B------:R-:W-:-:S13]  /*0d00*/  PLOP3.LUT P0, PT, P0, P1, PT, 0x2f, 0xf2 ;  /* 0x0000000000f2781c */ /* 0x000fda0000702577 */
[----:B------:R-:W-:Y:S05]  /*0d10*/  @P0 BRA `(.L_x_20) ;  /* 0x0000000400000947 */ /* 0x000fea0003800000 */
[----:B------:R-:W-:Y:S02]  /*0d20*/  ISETP.GE.AND P0, PT, R11, RZ, PT ;  /* 0x000000ff0b00720c */ /* 0x000fe40003f06270 */
[----:B------:R-:W-:-:S11]  /*0d30*/  ISETP.GE.AND P1, PT, R9, RZ, PT ;  /* 0x000000ff0900720c */ /* 0x000fd60003f26270 */
[----:B------:R-:W-:Y:S02]  /*0d40*/  @P0 IMAD.MOV.U32 R8, RZ, RZ, RZ ;  /* 0x000000ffff080224 */ /* 0x000fe400078e00ff */
[----:B------:R-:W-:Y:S01]  /*0d50*/  @!P0 FFMA R7, R0, 1.84467440737095516160e+19, RZ ;  /* 0x5f80000000078823 */ /* 0x000fe200000000ff */
[----:B------:R-:W-:Y:S02]  /*0d60*/  @!P0 IMAD.MOV.U32 R8, RZ, RZ, -0x40 ;  /* 0xffffffc0ff088424 */ /* 0x000fe400078e00ff */
[----:B------:R-:W-:Y:S02]  /*0d70*/  @!P1 FFMA R5, R3, 1.84467440737095516160e+19, RZ ;  /* 0x5f80000003059823 */ /* 0x000fe400000000ff */
[----:B------:R-:W-:-:S07]  /*0d80*/  @!P1 VIADD R8, R8, 0x40 ;  /* 0x0000004008089836 */ /* 0x000fce0000000000 */
.L_x_16:
[----:B------:R-:W-:Y:S01]  /*0d90*/  LEA R0, R6, 0xc0800000, 0x17 ;  /* 0xc080000006007811 */ /* 0x000fe200078eb8ff */
[----:B------:R-:W-:Y:S01]  /*0da0*/  VIADD R3, R10, 0xffffff81 ;  /* 0xffffff810a037836 */ /* 0x000fe20000000000 */
[----:B------:R-:W-:Y:S03]  /*0db0*/  BSSY.RECONVERGENT B3, `(.L_x_21) ;  /* 0x0000035000037945 */ /* 0x000fe60003800200 */
[----:B------:R-:W-:Y:S02]  /*0dc0*/  IMAD.IADD R5, R5, 0x1, -R0 ;  /* 0x0000000105057824 */ /* 0x000fe400078e0a00 */
[----:B------:R-:W-:Y:S02]  /*0dd0*/  IMAD R0, R3, -0x800000, R7 ;  /* 0xff80000003007824 */ /* 0x000fe400078e0207 */
[----:B------:R0:W1:Y:S01]  /*0de0*/  MUFU.RCP R9, R5 ;  /* 0x0000000500097308 */ /* 0x0000620000001000 */
[----:B------:R-:W-:Y:S01]  /*0df0*/  FADD.FTZ R11, -R5, -RZ ;  /* 0x800000ff050b7221 */ /* 0x000fe20000010100 */
[----:B0-----:R-:W-:-:S05]  /*0e00*/  IADD3 R5, PT, PT, R3, 0x7f, -R6 ;  /* 0x0000007f03057810 */ /* 0x001fca0007ffe806 */
[----:B------:R-:W-:Y:S02]  /*0e10*/  IMAD.IADD R5, R5, 0x1, R8 ;  /* 0x0000000105057824 */ /* 0x000fe400078e0208 */
[----:B-1----:R-:W-:-:S04]  /*0e20*/  FFMA R10, R9, R11, 1 ;  /* 0x3f800000090a7423 */ /* 0x002fc8000000000b */
[----:B------:R-:W-:-:S04]  /*0e30*/  FFMA R12, R9, R10, R9 ;  /* 0x0000000a090c7223 */ /* 0x000fc80000000009 */
[----:B------:R-:W-:-:S04]  /*0e40*/  FFMA R7, R0, R12, RZ ;  /* 0x0000000c00077223 */ /* 0x000fc800000000ff */
[----:B------:R-:W-:-:S04]  /*0e50*/  FFMA R10, R11, R7, R0 ;  /* 0x000000070b0a7223 */ /* 0x000fc80000000000 */
[----:B------:R-:W-:-:S04]  /*0e60*/  FFMA R7, R12, R10, R7 ;  /* 0x0000000a0c077223 */ /* 0x000fc80000000007 */
[----:B------:R-:W-:-:S04]  /*0e70*/  FFMA R10, R11, R7, R0 ;  /* 0x000000070b0a7223 */ /* 0x000fc80000000000 */
[----:B------:R-:W-:-:S05]  /*0e80*/  FFMA R0, R12, R10, R7 ;  /* 0x0000000a0c007223 */ /* 0x000fca0000000007 */
[----:B------:R-:W-:-:S04]  /*0e90*/  SHF.R.U32.HI R3, RZ, 0x17, R0 ;  /* 0x00000017ff037819 */ /* 0x000fc80000011600 */
[----:B------:R-:W-:-:S05]  /*0ea0*/  LOP3.LUT R3, R3, 0xff, RZ, 0xc0, !PT ;  /* 0x000000ff03037812 */ /* 0x000fca00078ec0ff */
[----:B------:R-:W-:-:S04]  /*0eb0*/  IMAD.IADD R9, R3, 0x1, R5 ;  /* 0x0000000103097824 */ /* 0x000fc800078e0205 */
[----:B------:R-:W-:-:S05]  /*0ec0*/  VIADD R3, R9, 0xffffffff ;  /* 0xffffffff09037836 */ /* 0x000fca0000000000 */
[----:B------:R-:W-:-:S13]  /*0ed0*/  ISETP.GE.U32.AND P0, PT, R3, 0xfe, PT ;  /* 0x000000fe0300780c */ /* 0x000fda0003f06070 */
[----:B------:R-:W-:Y:S05]  /*0ee0*/  @!P0 BRA `(.L_x_22) ;  /* 0x0000000000808947 */ /* 0x000fea0003800000 */
[----:B------:R-:W-:-:S13]  /*0ef0*/  ISETP.GT.AND P0, PT, R9, 0xfe, PT ;  /* 0x000000fe0900780c */ /* 0x000fda0003f04270 */
[----:B------:R-:W-:Y:S05]  /*0f00*/  @P0 BRA `(.L_x_23) ;  /* 0x00000000006c0947 */ /* 0x000fea0003800000 */
[----:B------:R-:W-:-:S13]  /*0f10*/  ISETP.GE.AND P0, PT, R9, 0x1, PT ;  /* 0x000000010900780c */ /* 0x000fda0003f06270 */
[----:B------:R-:W-:Y:S05]  /*0f20*/  @P0 BRA `(.L_x_24) ;  /* 0x0000000000740947 */ /* 0x000fea0003800000 */
[----:B------:R-:W-:Y:S02]  /*0f30*/  ISETP.GE.AND P0, PT, R9, -0x18, PT ;  /* 0xffffffe80900780c */ /* 0x000fe40003f06270 */
[----:B------:R-:W-:-:S11]  /*0f40*/  LOP3.LUT R0, R0, 0x80000000, RZ, 0xc0, !PT ;  /* 0x8000000000007812 */ /* 0x000fd600078ec0ff */
[----:B------:R-:W-:Y:S05]  /*0f50*/  @!P0 BRA `(.L_x_24) ;  /* 0x0000000000688947 */ /* 0x000fea0003800000 */
[CCC-:B------:R-:W-:Y:S01]  /*0f60*/  FFMA.RZ R3, R12.reuse, R10.reuse, R7.reuse ;  /* 0x0000000a0c037223 */ /* 0x1c0fe2000000c007 */
[C---:B------:R-:W-:Y:S02]  /*0f70*/  VIADD R8, R9.reuse, 0x20 ;  /* 0x0000002009087836 */ /* 0x040fe40000000000 */
[CCC-:B------:R-:W-:Y:S01]  /*0f80*/  FFMA.RM R6, R12.reuse, R10.reuse, R7.reuse ;  /* 0x0000000a0c067223 */ /* 0x1c0fe20000004007 */
[----:B------:R-:W-:Y:S02]  /*0f90*/  ISETP.NE.AND P2, PT, R9, RZ, PT ;  /* 0x000000ff0900720c */ /* 0x000fe40003f45270 */
[----:B------:R-:W-:Y:S01]  /*0fa0*/  LOP3.LUT R5, R3, 0x7fffff, RZ, 0xc0, !PT ;  /* 0x007fffff03057812 */ /* 0x000fe200078ec0ff */
[----:B------:R-:W-:Y:S01]  /*0fb0*/  FFMA.RP R3, R12, R10, R7 ;  /* 0x0000000a0c037223 */ /* 0x000fe20000008007 */
[----:B------:R-:W-:Y:S01]  /*0fc0*/  IMAD.MOV R7, RZ, RZ, -R9 ;  /* 0x000000ffff077224 */ /* 0x000fe200078e0a09 */
[----:B------:R-:W-:Y:S02]  /*0fd0*/  ISETP.NE.AND P1, PT, R9, RZ, PT ;  /* 0x000000ff0900720c */ /* 0x000fe40003f25270 */
[----:B------:R-:W-:-:S02]  /*0fe0*/  LOP3.LUT R5, R5, 0x800000, RZ, 0xfc, !PT ;  /* 0x0080000005057812 */ /* 0x000fc400078efcff */
[----:B------:R-:W-:Y:S02]  /*0ff0*/  FSETP.NEU.FTZ.AND P0, PT, R3, R6, PT ;  /* 0x000000060300720b */ /* 0x000fe40003f1d000 */
[----:B------:R-:W-:Y:S02]  /*1000*/  SHF.L.U32 R8, R5, R8, RZ ;  /* 0x0000000805087219 */ /* 0x000fe400000006ff */
[----:B------:R-:W-:Y:S02]  /*1010*/  SEL R6, R7, RZ, P2 ;  /* 0x000000ff07067207 */ /* 0x000fe40001000000 */
[----:B------:R-:W-:Y:S02]  /*1020*/  ISETP.NE.AND P1, PT, R8, RZ, P1 ;  /* 0x000000ff0800720c */ /* 0x000fe40000f25270 */
[----:B------:R-:W-:Y:S02]  /*1030*/  SHF.R.U32.HI R6, RZ, R6, R5 ;  /* 0x00000006ff067219 */ /* 0x000fe40000011605 */
[----:B------:R-:W-:-:S02]  /*1040*/  PLOP3.LUT P0, PT, P0, P1, PT, 0xf8, 0x8f ;  /* 0x00000000008f781c */ /* 0x000fc40000703f70 */
[----:B------:R-:W-:Y:S02]  /*1050*/  SHF.R.U32.HI R8, RZ, 0x1, R6 ;  /* 0x00000001ff087819 */ /* 0x000fe40000011606 */
[----:B------:R-:W-:-:S04]  /*1060*/  SEL R3, RZ, 0x1, !P0 ;  /* 0x00000001ff037807 */ /* 0x000fc80004000000 */
[----:B------:R-:W-:-:S04]  /*1070*/  LOP3.LUT R3, R3, 0x1, R8, 0xf8, !PT ;  /* 0x0000000103037812 */ /* 0x000fc800078ef808 */
[----:B------:R-:W-:-:S05]  /*1080*/  LOP3.LUT R3, R3, R6, RZ, 0xc0, !PT ;  /* 0x0000000603037212 */ /* 0x000fca00078ec0ff */
[----:B------:R-:W-:-:S05]  /*1090*/  IMAD.IADD R3, R8, 0x1, R3 ;  /* 0x0000000108037824 */ /* 0x000fca00078e0203 */
[----:B------:R-:W-:Y:S01]  /*10a0*/  LOP3.LUT R0, R3, R0, RZ, 0xfc, !PT ;  /* 0x0000000003007212 */ /* 0x000fe200078efcff */
[----:B------:R-:W-:Y:S06]  /*10b0*/  BRA `(.L_x_24) ;  /* 0x0000000000107947 */ /* 0x000fec0003800000 */
.L_x_23:
[----:B------:R-:W-:-:S04]  /*10c0*/  LOP3.LUT R0, R0, 0x80000000, RZ, 0xc0, !PT ;  /* 0x8000000000007812 */ /* 0x000fc800078ec0ff */
[----:B------:R-:W-:Y:S01]  /*10d0*/  LOP3.LUT R0, R0, 0x7f800000, RZ, 0xfc, !PT ;  /* 0x7f80000000007812 */ /* 0x000fe200078efcff */
[----:B------:R-:W-:Y:S06]  /*10e0*/  BRA `(.L_x_24) ;  /* 0x0000000000047947 */ /* 0x000fec0003800000 */
.L_x_22:
[----:B------:R-:W-:-:S07]  /*10f0*/  IMAD R0, R5, 0x800000, R0 ;  /* 0x0080000005007824 */ /* 0x000fce00078e0200 */
.L_x_24:
[----:B------:R-:W-:Y:S05]  /*1100*/  BSYNC.RECONVERGENT B3 ;  /* 0x0000000000037941 */ /* 0x000fea0003800200 */
.L_x_21:
[----:B------:R-:W-:Y:S05]  /*1110*/  BRA `(.L_x_25) ;  /* 0x0000000000207947 */ /* 0x000fea0003800000 */
.L_x_20:
[----:B------:R-:W-:-:S04]  /*1120*/  LOP3.LUT R0, R5, 0x80000000, R7, 0x48, !PT ;  /* 0x8000000005007812 */ /* 0x000fc800078e4807 */
[----:B------:R-:W-:Y:S01]  /*1130*/  LOP3.LUT R0, R0, 0x7f800000, RZ, 0xfc, !PT ;  /* 0x7f80000000007812 */ /* 0x000fe200078efcff */
[----:B------:R-:W-:Y:S06]  /*1140*/  BRA `(.L_x_25) ;  /* 0x0000000000147947 */ /* 0x000fec0003800000 */
.L_x_19:
[----:B------:R-:W-:Y:S01]  /*1150*/  LOP3.LUT R0, R5, 0x80000000, R7, 0x48, !PT ;  /* 0x8000000005007812 */ /* 0x000fe200078e4807 */
[----:B------:R-:W-:Y:S06]  /*1160*/  BRA `(.L_x_25) ;  /* 0x00000000000c7947 */ /* 0x000fec0003800000 */
.L_x_18:
[----:B------:R-:W0:Y:S01]  /*1170*/  MUFU.RSQ R0, -QNAN ;  /* 0xffc0000000007908 */ /* 0x000e220000001400 */
[----:B------:R-:W-:Y:S05]  /*1180*/  BRA `(.L_x_25) ;  /* 0x0000000000047947 */ /* 0x000fea0003800000 */
.L_x_17:
[----:B------:R-:W-:-:S07]  /*1190*/  FADD.FTZ R0, R0, R3 ;  /* 0x0000000300007221 */ /* 0x000fce0000010000 */
.L_x_25:
[----:B------:R-:W-:Y:S05]  /*11a0*/  BSYNC.RECONVERGENT B2 ;  /* 0x0000000000027941 */ /* 0x000fea0003800200 */
.L_x_15:
[----:B------:R-:W-:-:S04]  /*11b0*/  IMAD.MOV.U32 R5, RZ, RZ, 0x0 ;  /* 0x00000000ff057424 */ /* 0x000fc800078e00ff */
[----:B0-----:R-:W-:Y:S05]  /*11c0*/  RET.REL.NODEC R4 `(_Z16histogram_kernelPhS_Piiiii) ;  /* 0xffffffec048c7950 */ /* 0x001fea0003c3ffff */
.L_x_26:
[----:B------:R-:W-:-:S00]  /*11d0*/  BRA `(.L_x_26) ;  /* 0xfffffffc00fc7947 */ /* 0x000fc0000383ffff */
[----:B------:R-:W-:-:S00]  /*11e0*/  NOP ;  /* 0x0000000000007918 */ /* 0x000fc00000000000 */
        /* <DEDUP_REMOVED lines=9> */
.L_x_27:


//--------------------- .nv.shared._Z16histogram_kernelPhS_Piiiii --------------------------
	.section	.nv.shared._Z16histogram_kernelPhS_Piiiii,"aw",@nobits
	.sectionflags	@""
	.align	4
.nv.shared._Z16histogram_kernelPhS_Piiiii:
	.zero		2048


//--------------------- .nv.shared.reserved.0     --------------------------
	.section	.nv.shared.reserved.0,"aw",@nobits
	.weak		__nv_reservedSMEM_offset_0_alias
	.size		__nv_reservedSMEM_offset_0_alias, 0, 64
	.other		__nv_reservedSMEM_offset_0_alias,@"STO_CUDA_RESERVED_SHARED STV_DEFAULT"
__nv_reservedSMEM_offset_0_alias:
	.zero		0
	.zero		64


//--------------------- .nv.constant0._Z16histogram_kernelPhS_Piiiii --------------------------
	.section	.nv.constant0._Z16histogram_kernelPhS_Piiiii,"a",@progbits
	.sectionflags	@""
	.align	4
.nv.constant0._Z16histogram_kernelPhS_Piiiii:
	.zero		936


//--------------------- SYMBOLS --------------------------

	.type		.nv.reservedSmem.offset0,@object
	.size		.nv.reservedSmem.offset0,0x4
	.type		.nv.reservedSmem.cap,@object
	.size		.nv.reservedSmem.cap,0x4
